//
// Generated by NVIDIA NVVM Compiler
//
// Compiler Build ID: CL-36424714
// Cuda compilation tools, release 13.0, V13.0.88
// Based on NVVM 20.0.0
//

.version 9.0
.target sm_100
.address_size 64

	// .globl	col2im_kernel_optimized

.visible .entry col2im_kernel_optimized(
	.param .u64 .ptr .align 1 col2im_kernel_optimized_param_0,
	.param .u64 .ptr .align 1 col2im_kernel_optimized_param_1,
	.param .u32 col2im_kernel_optimized_param_2,
	.param .u32 col2im_kernel_optimized_param_3,
	.param .u32 col2im_kernel_optimized_param_4,
	.param .u32 col2im_kernel_optimized_param_5,
	.param .u32 col2im_kernel_optimized_param_6,
	.param .u32 col2im_kernel_optimized_param_7,
	.param .u32 col2im_kernel_optimized_param_8,
	.param .u32 col2im_kernel_optimized_param_9
)
{
	.reg .pred 	%p<95>;
	.reg .b32 	%r<155>;
	.reg .b32 	%f<84>;
	.reg .b64 	%rd<38>;

	ld.param.u64 	%rd3, [col2im_kernel_optimized_param_0];
	ld.param.u32 	%r68, [col2im_kernel_optimized_param_2];
	ld.param.u32 	%r62, [col2im_kernel_optimized_param_3];
	ld.param.u32 	%r63, [col2im_kernel_optimized_param_4];
	ld.param.u32 	%r64, [col2im_kernel_optimized_param_5];
	ld.param.u32 	%r65, [col2im_kernel_optimized_param_6];
	ld.param.u32 	%r66, [col2im_kernel_optimized_param_8];
	ld.param.u32 	%r67, [col2im_kernel_optimized_param_9];
	cvta.to.global.u64 	%rd1, %rd3;
	mov.u32 	%r69, %ctaid.x;
	mov.u32 	%r70, %ntid.x;
	mov.u32 	%r71, %tid.x;
	mad.lo.s32 	%r1, %r69, %r70, %r71;
	mul.lo.s32 	%r2, %r63, %r62;
	mul.lo.s32 	%r72, %r2, %r68;
	setp.ge.s32 	%p2, %r1, %r72;
	@%p2 bra 	$L__BB0_45;
	div.s32 	%r73, %r1, %r63;
	rem.s32 	%r3, %r73, %r62;
	setp.lt.s32 	%p3, %r64, 1;
	mov.f32 	%f62, 0f00000000;
	@%p3 bra 	$L__BB0_44;
	add.s32 	%r4, %r3, %r65;
	rem.s32 	%r75, %r1, %r63;
	add.s32 	%r5, %r75, %r65;
	div.s32 	%r76, %r1, %r2;
	mul.lo.s32 	%r6, %r76, %r64;
	and.b32  	%r7, %r64, 7;
	and.b32  	%r8, %r64, 2147483640;
	neg.s32 	%r9, %r8;
	mul.lo.s32 	%r77, %r67, %r66;
	shl.b32 	%r78, %r77, 3;
	add.s32 	%r10, %r78, -8;
	mul.lo.s32 	%r11, %r66, %r64;
	mov.f32 	%f62, 0f00000000;
	mov.b32 	%r141, 0;
$L__BB0_3:
	setp.lt.u32 	%p4, %r64, 8;
	sub.s32 	%r13, %r4, %r141;
	setp.gt.s32 	%p5, %r13, -1;
	setp.lt.s32 	%p6, %r13, %r66;
	and.pred  	%p1, %p5, %p6;
	add.s32 	%r14, %r141, %r6;
	mul.lo.s32 	%r15, %r14, %r64;
	mov.b32 	%r153, 0;
	@%p4 bra 	$L__BB0_22;
	add.s32 	%r149, %r5, -3;
	add.s32 	%r80, %r15, 7;
	mad.lo.s32 	%r81, %r66, %r80, %r4;
	sub.s32 	%r82, %r81, %r141;
	mad.lo.s32 	%r150, %r67, %r82, %r5;
	add.s32 	%r83, %r15, 6;
	mad.lo.s32 	%r84, %r66, %r83, %r4;
	sub.s32 	%r85, %r84, %r141;
	mad.lo.s32 	%r148, %r67, %r85, %r5;
	add.s32 	%r86, %r15, 5;
	mad.lo.s32 	%r87, %r66, %r86, %r4;
	sub.s32 	%r88, %r87, %r141;
	mad.lo.s32 	%r147, %r67, %r88, %r5;
	add.s32 	%r89, %r15, 4;
	mad.lo.s32 	%r90, %r66, %r89, %r4;
	sub.s32 	%r91, %r90, %r141;
	mad.lo.s32 	%r146, %r67, %r91, %r5;
	add.s32 	%r92, %r15, 3;
	mad.lo.s32 	%r93, %r66, %r92, %r4;
	sub.s32 	%r94, %r93, %r141;
	mad.lo.s32 	%r145, %r67, %r94, %r5;
	add.s32 	%r95, %r15, 2;
	mad.lo.s32 	%r96, %r66, %r95, %r4;
	sub.s32 	%r97, %r96, %r141;
	mad.lo.s32 	%r144, %r67, %r97, %r5;
	mad.lo.s32 	%r98, %r11, %r14, %r4;
	sub.s32 	%r99, %r98, %r141;
	mad.lo.s32 	%r143, %r67, %r99, %r5;
	mad.lo.s32 	%r100, %r66, %r15, %r66;
	add.s32 	%r101, %r4, %r100;
	sub.s32 	%r102, %r101, %r141;
	mad.lo.s32 	%r142, %r67, %r102, %r5;
	mov.u32 	%r151, %r9;
$L__BB0_5:
	.pragma "nounroll";
	add.s32 	%r103, %r149, 3;
	setp.gt.s32 	%p7, %r103, -1;
	setp.lt.s32 	%p8, %r103, %r67;
	and.pred  	%p9, %p7, %p8;
	and.pred  	%p10, %p1, %p9;
	not.pred 	%p11, %p10;
	@%p11 bra 	$L__BB0_7;
	mul.wide.s32 	%rd4, %r143, 4;
	add.s64 	%rd5, %rd1, %rd4;
	ld.global.f32 	%f43, [%rd5];
	add.f32 	%f62, %f62, %f43;
$L__BB0_7:
	add.s32 	%r104, %r149, 2;
	setp.gt.s32 	%p12, %r104, -1;
	setp.lt.s32 	%p13, %r104, %r67;
	and.pred  	%p14, %p12, %p13;
	and.pred  	%p15, %p1, %p14;
	not.pred 	%p16, %p15;
	@%p16 bra 	$L__BB0_9;
	add.s32 	%r105, %r142, -1;
	mul.wide.s32 	%rd6, %r105, 4;
	add.s64 	%rd7, %rd1, %rd6;
	ld.global.f32 	%f44, [%rd7];
	add.f32 	%f62, %f62, %f44;
$L__BB0_9:
	add.s32 	%r106, %r149, 1;
	setp.gt.s32 	%p17, %r106, -1;
	setp.lt.s32 	%p18, %r106, %r67;
	and.pred  	%p19, %p17, %p18;
	and.pred  	%p20, %p1, %p19;
	not.pred 	%p21, %p20;
	@%p21 bra 	$L__BB0_11;
	add.s32 	%r107, %r144, -2;
	mul.wide.s32 	%rd8, %r107, 4;
	add.s64 	%rd9, %rd1, %rd8;
	ld.global.f32 	%f45, [%rd9];
	add.f32 	%f62, %f62, %f45;
$L__BB0_11:
	setp.gt.s32 	%p22, %r149, -1;
	setp.lt.s32 	%p23, %r149, %r67;
	and.pred  	%p24, %p22, %p23;
	and.pred  	%p25, %p1, %p24;
	not.pred 	%p26, %p25;
	@%p26 bra 	$L__BB0_13;
	add.s32 	%r108, %r145, -3;
	mul.wide.s32 	%rd10, %r108, 4;
	add.s64 	%rd11, %rd1, %rd10;
	ld.global.f32 	%f46, [%rd11];
	add.f32 	%f62, %f62, %f46;
$L__BB0_13:
	add.s32 	%r109, %r149, -1;
	setp.gt.s32 	%p27, %r109, -1;
	setp.lt.s32 	%p28, %r109, %r67;
	and.pred  	%p29, %p27, %p28;
	and.pred  	%p30, %p1, %p29;
	not.pred 	%p31, %p30;
	@%p31 bra 	$L__BB0_15;
	add.s32 	%r110, %r146, -4;
	mul.wide.s32 	%rd12, %r110, 4;
	add.s64 	%rd13, %rd1, %rd12;
	ld.global.f32 	%f47, [%rd13];
	add.f32 	%f62, %f62, %f47;
$L__BB0_15:
	add.s32 	%r111, %r149, -2;
	setp.gt.s32 	%p32, %r111, -1;
	setp.lt.s32 	%p33, %r111, %r67;
	and.pred  	%p34, %p32, %p33;
	and.pred  	%p35, %p1, %p34;
	not.pred 	%p36, %p35;
	@%p36 bra 	$L__BB0_17;
	add.s32 	%r112, %r147, -5;
	mul.wide.s32 	%rd14, %r112, 4;
	add.s64 	%rd15, %rd1, %rd14;
	ld.global.f32 	%f48, [%rd15];
	add.f32 	%f62, %f62, %f48;
$L__BB0_17:
	add.s32 	%r113, %r149, -3;
	setp.gt.s32 	%p37, %r113, -1;
	setp.lt.s32 	%p38, %r113, %r67;
	and.pred  	%p39, %p37, %p38;
	and.pred  	%p40, %p1, %p39;
	not.pred 	%p41, %p40;
	@%p41 bra 	$L__BB0_19;
	add.s32 	%r114, %r148, -6;
	mul.wide.s32 	%rd16, %r114, 4;
	add.s64 	%rd17, %rd1, %rd16;
	ld.global.f32 	%f49, [%rd17];
	add.f32 	%f62, %f62, %f49;
$L__BB0_19:
	add.s32 	%r115, %r149, -4;
	setp.gt.s32 	%p42, %r115, -1;
	setp.lt.s32 	%p43, %r115, %r67;
	and.pred  	%p44, %p42, %p43;
	and.pred  	%p45, %p1, %p44;
	not.pred 	%p46, %p45;
	@%p46 bra 	$L__BB0_21;
	add.s32 	%r116, %r150, -7;
	mul.wide.s32 	%rd18, %r116, 4;
	add.s64 	%rd19, %rd1, %rd18;
	ld.global.f32 	%f50, [%rd19];
	add.f32 	%f62, %f62, %f50;
$L__BB0_21:
	add.s32 	%r151, %r151, 8;
	add.s32 	%r150, %r150, %r10;
	add.s32 	%r149, %r149, -8;
	add.s32 	%r148, %r148, %r10;
	add.s32 	%r147, %r147, %r10;
	add.s32 	%r146, %r146, %r10;
	add.s32 	%r145, %r145, %r10;
	add.s32 	%r144, %r144, %r10;
	add.s32 	%r143, %r143, %r10;
	add.s32 	%r142, %r142, %r10;
	setp.ne.s32 	%p47, %r151, 0;
	mov.u32 	%r153, %r8;
	@%p47 bra 	$L__BB0_5;
$L__BB0_22:
	setp.eq.s32 	%p48, %r7, 0;
	@%p48 bra 	$L__BB0_43;
	add.s32 	%r117, %r7, -1;
	setp.lt.u32 	%p49, %r117, 3;
	@%p49 bra 	$L__BB0_33;
	sub.s32 	%r46, %r5, %r153;
	setp.gt.s32 	%p50, %r46, -1;
	setp.lt.s32 	%p51, %r46, %r67;
	and.pred  	%p52, %p50, %p51;
	and.pred  	%p54, %p1, %p52;
	not.pred 	%p55, %p54;
	@%p55 bra 	$L__BB0_26;
	add.s32 	%r118, %r153, %r15;
	mad.lo.s32 	%r119, %r118, %r66, %r13;
	mad.lo.s32 	%r120, %r119, %r67, %r46;
	mul.wide.s32 	%rd20, %r120, 4;
	add.s64 	%rd21, %rd1, %rd20;
	ld.global.f32 	%f52, [%rd21];
	add.f32 	%f62, %f62, %f52;
$L__BB0_26:
	add.s32 	%r47, %r153, 1;
	sub.s32 	%r48, %r5, %r47;
	setp.gt.s32 	%p56, %r48, -1;
	setp.lt.s32 	%p57, %r48, %r67;
	and.pred  	%p58, %p56, %p57;
	and.pred  	%p60, %p1, %p58;
	not.pred 	%p61, %p60;
	@%p61 bra 	$L__BB0_28;
	add.s32 	%r121, %r47, %r15;
	mad.lo.s32 	%r122, %r121, %r66, %r13;
	mad.lo.s32 	%r123, %r122, %r67, %r48;
	mul.wide.s32 	%rd22, %r123, 4;
	add.s64 	%rd23, %rd1, %rd22;
	ld.global.f32 	%f53, [%rd23];
	add.f32 	%f62, %f62, %f53;
$L__BB0_28:
	add.s32 	%r49, %r153, 2;
	sub.s32 	%r50, %r5, %r49;
	setp.gt.s32 	%p62, %r50, -1;
	setp.lt.s32 	%p63, %r50, %r67;
	and.pred  	%p64, %p62, %p63;
	and.pred  	%p66, %p1, %p64;
	not.pred 	%p67, %p66;
	@%p67 bra 	$L__BB0_30;
	add.s32 	%r124, %r49, %r15;
	mad.lo.s32 	%r125, %r124, %r66, %r13;
	mad.lo.s32 	%r126, %r125, %r67, %r50;
	mul.wide.s32 	%rd24, %r126, 4;
	add.s64 	%rd25, %rd1, %rd24;
	ld.global.f32 	%f54, [%rd25];
	add.f32 	%f62, %f62, %f54;
$L__BB0_30:
	add.s32 	%r51, %r153, 3;
	sub.s32 	%r52, %r5, %r51;
	setp.gt.s32 	%p68, %r52, -1;
	setp.lt.s32 	%p69, %r52, %r67;
	and.pred  	%p70, %p68, %p69;
	and.pred  	%p72, %p1, %p70;
	not.pred 	%p73, %p72;
	@%p73 bra 	$L__BB0_32;
	add.s32 	%r127, %r51, %r15;
	mad.lo.s32 	%r128, %r127, %r66, %r13;
	mad.lo.s32 	%r129, %r128, %r67, %r52;
	mul.wide.s32 	%rd26, %r129, 4;
	add.s64 	%rd27, %rd1, %rd26;
	ld.global.f32 	%f55, [%rd27];
	add.f32 	%f62, %f62, %f55;
$L__BB0_32:
	add.s32 	%r153, %r153, 4;
$L__BB0_33:
	and.b32  	%r130, %r64, 3;
	setp.eq.s32 	%p74, %r130, 0;
	@%p74 bra 	$L__BB0_43;
	setp.eq.s32 	%p75, %r130, 1;
	@%p75 bra 	$L__BB0_40;
	sub.s32 	%r55, %r5, %r153;
	setp.gt.s32 	%p76, %r55, -1;
	setp.lt.s32 	%p77, %r55, %r67;
	and.pred  	%p78, %p76, %p77;
	and.pred  	%p79, %p1, %p78;
	not.pred 	%p80, %p79;
	@%p80 bra 	$L__BB0_37;
	add.s32 	%r131, %r153, %r15;
	mad.lo.s32 	%r132, %r131, %r66, %r13;
	mad.lo.s32 	%r133, %r132, %r67, %r55;
	mul.wide.s32 	%rd28, %r133, 4;
	add.s64 	%rd29, %rd1, %rd28;
	ld.global.f32 	%f57, [%rd29];
	add.f32 	%f62, %f62, %f57;
$L__BB0_37:
	add.s32 	%r56, %r153, 1;
	sub.s32 	%r57, %r5, %r56;
	setp.gt.s32 	%p81, %r57, -1;
	setp.lt.s32 	%p82, %r57, %r67;
	and.pred  	%p83, %p81, %p82;
	and.pred  	%p85, %p1, %p83;
	not.pred 	%p86, %p85;
	@%p86 bra 	$L__BB0_39;
	add.s32 	%r134, %r56, %r15;
	mad.lo.s32 	%r135, %r134, %r66, %r13;
	mad.lo.s32 	%r136, %r135, %r67, %r57;
	mul.wide.s32 	%rd30, %r136, 4;
	add.s64 	%rd31, %rd1, %rd30;
	ld.global.f32 	%f58, [%rd31];
	add.f32 	%f62, %f62, %f58;
$L__BB0_39:
	add.s32 	%r153, %r153, 2;
$L__BB0_40:
	and.b32  	%r137, %r64, 1;
	setp.eq.b32 	%p87, %r137, 1;
	not.pred 	%p88, %p87;
	@%p88 bra 	$L__BB0_43;
	sub.s32 	%r60, %r5, %r153;
	setp.gt.s32 	%p89, %r60, -1;
	setp.lt.s32 	%p90, %r60, %r67;
	and.pred  	%p91, %p89, %p90;
	and.pred  	%p92, %p1, %p91;
	not.pred 	%p93, %p92;
	@%p93 bra 	$L__BB0_43;
	add.s32 	%r138, %r153, %r15;
	mad.lo.s32 	%r139, %r138, %r66, %r13;
	mad.lo.s32 	%r140, %r139, %r67, %r60;
	mul.wide.s32 	%rd32, %r140, 4;
	add.s64 	%rd33, %rd1, %rd32;
	ld.global.f32 	%f59, [%rd33];
	add.f32 	%f62, %f62, %f59;
$L__BB0_43:
	add.s32 	%r141, %r141, 1;
	setp.ne.s32 	%p94, %r141, %r64;
	@%p94 bra 	$L__BB0_3;
$L__BB0_44:
	ld.param.u64 	%rd37, [col2im_kernel_optimized_param_1];
	cvta.to.global.u64 	%rd34, %rd37;
	mul.wide.s32 	%rd35, %r1, 4;
	add.s64 	%rd36, %rd34, %rd35;
	st.global.f32 	[%rd36], %f62;
$L__BB0_45:
	ret;

}


// ===== COMPILED SASS (sm_100) =====

	.target	sm_100

	.elftype	@"ET_EXEC"


//--------------------- .note.nv.tkinfo           --------------------------
	.section	.note.nv.tkinfo,"",@"SHT_NOTE"
	.sectionflags	@"SHF_NOTE_NV_TKINFO"
	.tkinfo
        /*0018*/ 	.word	0x00000002
        /*0030*/ 	.string	""
        /*0030*/ 	.string	"ptxas"
        /*0030*/ 	.string	"Cuda compilation tools, release 13.0, V13.0.88"
        /*0030*/ 	.string	"Build cuda_13.0.r13.0/compiler.36424714_0"
        /*0030*/ 	.string	"-arch sm_100 -m 64 "



//--------------------- .note.nv.cuinfo           --------------------------
	.section	.note.nv.cuinfo,"",@"SHT_NOTE"
	.sectionflags	@"SHF_NOTE_NV_CUINFO"
        /*0018*/ 	.short	0x0002
        /*001a*/ 	.short	0x0064
        /*001c*/ 	.short	0x0082
	.zero		2


//--------------------- .nv.info                  --------------------------
	.section	.nv.info,"",@"SHT_CUDA_INFO"
	.align	4


	//----- nvinfo : EIATTR_REGCOUNT
	.align		4
        /*0000*/ 	.byte	0x04, 0x2f
        /*0002*/ 	.short	(.L_1 - .L_0)
	.align		4
.L_0:
        /*0004*/ 	.word	index@(col2im_kernel_optimized)
        /*0008*/ 	.word	0x00000020


	//----- nvinfo : EIATTR_FRAME_SIZE
	.align		4
.L_1:
        /*000c*/ 	.byte	0x04, 0x11
        /*000e*/ 	.short	(.L_3 - .L_2)
	.align		4
.L_2:
        /*0010*/ 	.word	index@(col2im_kernel_optimized)
        /*0014*/ 	.word	0x00000000


	//----- nvinfo : EIATTR_MIN_STACK_SIZE
	.align		4
.L_3:
        /*0018*/ 	.byte	0x04, 0x12
        /*001a*/ 	.short	(.L_5 - .L_4)
	.align		4
.L_4:
        /*001c*/ 	.word	index@(col2im_kernel_optimized)
        /*0020*/ 	.word	0x00000000
.L_5:


//--------------------- .nv.compat                --------------------------
	.section	.nv.compat,"",@"SHT_CUDA_COMPAT_INFO"
	.align	4
        /*0000*/ 	.byte	0x02, 0x09, 0x00, 0x00, 0x02, 0x02, 0x01, 0x00, 0x02, 0x05, 0x05, 0x00, 0x03, 0x07, 0x01, 0x01
        /*0010*/ 	.byte	0x02, 0x03, 0x00, 0x00, 0x02, 0x06, 0x01, 0x00, 0x04, 0x0b, 0x08, 0x00, 0x09, 0x00, 0x00, 0x00
        /*0020*/ 	.byte	0x00, 0x00, 0x00, 0x00


//--------------------- .nv.info.col2im_kernel_optimized --------------------------
	.section	.nv.info.col2im_kernel_optimized,"",@"SHT_CUDA_INFO"
	.sectionflags	@""
	.align	4


	//----- nvinfo : EIATTR_CUDA_API_VERSION
	.align		4
        /*0000*/ 	.byte	0x04, 0x37
        /*0002*/ 	.short	(.L_7 - .L_6)
.L_6:
        /*0004*/ 	.word	0x00000082


	//----- nvinfo : EIATTR_KPARAM_INFO
	.align		4
.L_7:
        /*0008*/ 	.byte	0x04, 0x17
        /*000a*/ 	.short	(.L_9 - .L_8)
.L_8:
        /*000c*/ 	.word	0x00000000
        /*0010*/ 	.short	0x0009
        /*0012*/ 	.short	0x002c
        /*0014*/ 	.byte	0x00, 0xf0, 0x11, 0x00


	//----- nvinfo : EIATTR_KPARAM_INFO
	.align		4
.L_9:
        /*0018*/ 	.byte	0x04, 0x17
        /*001a*/ 	.short	(.L_11 - .L_10)
.L_10:
        /*001c*/ 	.word	0x00000000
        /*0020*/ 	.short	0x0008
        /*0022*/ 	.short	0x0028
        /*0024*/ 	.byte	0x00, 0xf0, 0x11, 0x00


	//----- nvinfo : EIATTR_KPARAM_INFO
	.align		4
.L_11:
        /*0028*/ 	.byte	0x04, 0x17
        /*002a*/ 	.short	(.L_13 - .L_12)
.L_12:
        /*002c*/ 	.word	0x00000000
        /*0030*/ 	.short	0x0007
        /*0032*/ 	.short	0x0024
        /*0034*/ 	.byte	0x00, 0xf0, 0x11, 0x00


	//----- nvinfo : EIATTR_KPARAM_INFO
	.align		4
.L_13:
        /*0038*/ 	.byte	0x04, 0x17
        /*003a*/ 	.short	(.L_15 - .L_14)
.L_14:
        /*003c*/ 	.word	0x00000000
        /*0040*/ 	.short	0x0006
        /*0042*/ 	.short	0x0020
        /*0044*/ 	.byte	0x00, 0xf0, 0x11, 0x00


	//----- nvinfo : EIATTR_KPARAM_INFO
	.align		4
.L_15:
        /*0048*/ 	.byte	0x04, 0x17
        /*004a*/ 	.short	(.L_17 - .L_16)
.L_16:
        /*004c*/ 	.word	0x00000000
        /*0050*/ 	.short	0x0005
        /*0052*/ 	.short	0x001c
        /*0054*/ 	.byte	0x00, 0xf0, 0x11, 0x00


	//----- nvinfo : EIATTR_KPARAM_INFO
	.align		4
.L_17:
        /*0058*/ 	.byte	0x04, 0x17
        /*005a*/ 	.short	(.L_19 - .L_18)
.L_18:
        /*005c*/ 	.word	0x00000000
        /*0060*/ 	.short	0x0004
        /*0062*/ 	.short	0x0018
        /*0064*/ 	.byte	0x00, 0xf0, 0x11, 0x00


	//----- nvinfo : EIATTR_KPARAM_INFO
	.align		4
.L_19:
        /*0068*/ 	.byte	0x04, 0x17
        /*006a*/ 	.short	(.L_21 - .L_20)
.L_20:
        /*006c*/ 	.word	0x00000000
        /*0070*/ 	.short	0x0003
        /*0072*/ 	.short	0x0014
        /*0074*/ 	.byte	0x00, 0xf0, 0x11, 0x00


	//----- nvinfo : EIATTR_KPARAM_INFO
	.align		4
.L_21:
        /*0078*/ 	.byte	0x04, 0x17
        /*007a*/ 	.short	(.L_23 - .L_22)
.L_22:
        /*007c*/ 	.word	0x00000000
        /*0080*/ 	.short	0x0002
        /*0082*/ 	.short	0x0010
        /*0084*/ 	.byte	0x00, 0xf0, 0x11, 0x00


	//----- nvinfo : EIATTR_KPARAM_INFO
	.align		4
.L_23:
        /*0088*/ 	.byte	0x04, 0x17
        /*008a*/ 	.short	(.L_25 - .L_24)
.L_24:
        /*008c*/ 	.word	0x00000000
        /*0090*/ 	.short	0x0001
        /*0092*/ 	.short	0x0008
        /*0094*/ 	.byte	0x00, 0xf5, 0x21, 0x00


	//----- nvinfo : EIATTR_KPARAM_INFO
	.align		4
.L_25:
        /*0098*/ 	.byte	0x04, 0x17
        /*009a*/ 	.short	(.L_27 - .L_26)
.L_26:
        /*009c*/ 	.word	0x00000000
        /*00a0*/ 	.short	0x0000
        /*00a2*/ 	.short	0x0000
        /*00a4*/ 	.byte	0x00, 0xf5, 0x21, 0x00


	//----- nvinfo : EIATTR_SPARSE_MMA_MASK
	.align		4
.L_27:
        /*00a8*/ 	.byte	0x03, 0x50
        /*00aa*/ 	.short	0x0000


	//----- nvinfo : EIATTR_MAXREG_COUNT
	.align		4
        /*00ac*/ 	.byte	0x03, 0x1b
        /*00ae*/ 	.short	0x00ff


	//----- nvinfo : EIATTR_MERCURY_ISA_VERSION
	.align		4
        /*00b0*/ 	.byte	0x03, 0x5f
        /*00b2*/ 	.short	0x0101


	//----- nvinfo : EIATTR_VRC_CTA_INIT_COUNT
	.align		4
        /*00b4*/ 	.byte	0x02, 0x4a
	.zero		1
	.zero		1


	//----- nvinfo : EIATTR_EXIT_INSTR_OFFSETS
	.align		4
        /*00b8*/ 	.byte	0x04, 0x1c
        /*00ba*/ 	.short	(.L_29 - .L_28)


	//   ....[0]....
.L_28:
        /*00bc*/ 	.word	0x000000a0


	//   ....[1]....
        /*00c0*/ 	.word	0x000015b0


	//----- nvinfo : EIATTR_CRS_STACK_SIZE
	.align		4
.L_29:
        /*00c4*/ 	.byte	0x04, 0x1e
        /*00c6*/ 	.short	(.L_31 - .L_30)
.L_30:
        /*00c8*/ 	.word	0x00000000


	//----- nvinfo : EIATTR_CBANK_PARAM_SIZE
	.align		4
.L_31:
        /*00cc*/ 	.byte	0x03, 0x19
        /*00ce*/ 	.short	0x0030


	//----- nvinfo : EIATTR_PARAM_CBANK
	.align		4
        /*00d0*/ 	.byte	0x04, 0x0a
        /*00d2*/ 	.short	(.L_33 - .L_32)
	.align		4
.L_32:
        /*00d4*/ 	.word	index@(.nv.constant0.col2im_kernel_optimized)
        /*00d8*/ 	.short	0x0380
        /*00da*/ 	.short	0x0030


	//----- nvinfo : EIATTR_SW_WAR
	.align		4
.L_33:
        /*00dc*/ 	.byte	0x04, 0x36
        /*00de*/ 	.short	(.L_35 - .L_34)
.L_34:
        /*00e0*/ 	.word	0x00000008
.L_35:


//--------------------- .nv.callgraph             --------------------------
	.section	.nv.callgraph,"",@"SHT_CUDA_CALLGRAPH"
	.align	4
	.sectionentsize	8
	.align		4
        /*0000*/ 	.word	0x00000000
	.align		4
        /*0004*/ 	.word	0xffffffff
	.align		4
        /*0008*/ 	.word	0x00000000
	.align		4
        /*000c*/ 	.word	0xfffffffe
	.align		4
        /*0010*/ 	.word	0x00000000
	.align		4
        /*0014*/ 	.word	0xfffffffd
	.align		4
        /*0018*/ 	.word	0x00000000
	.align		4
        /*001c*/ 	.word	0xfffffffc


//--------------------- .text.col2im_kernel_optimized --------------------------
	.section	.text.col2im_kernel_optimized,"ax",@progbits
	.align	128
        .global         col2im_kernel_optimized
        .type           col2im_kernel_optimized,@function
        .size           col2im_kernel_optimized,(.L_x_9 - col2im_kernel_optimized)
        .other          col2im_kernel_optimized,@"STO_CUDA_ENTRY STV_DEFAULT"
col2im_kernel_optimized:
.text.col2im_kernel_optimized:
[----:B------:R-:W-:Y:S01]  /*0000*/  LDC R1, c[0x0][0x37c] ;  /* 0x0000df00ff017b82 */ /* 0x000fe20000000800 */
[----:B------:R-:W0:Y:S07]  /*0010*/  S2R R7, SR_TID.X ;  /* 0x0000000000077919 */ /* 0x000e2e0000002100 */
[----:B------:R-:W1:Y:S08]  /*0020*/  LDC R6, c[0x0][0x398] ;  /* 0x0000e600ff067b82 */ /* 0x000e700000000800 */
[----:B------:R-:W1:Y:S08]  /*0030*/  LDC.64 R2, c[0x0][0x390] ;  /* 0x0000e400ff027b82 */ /* 0x000e700000000a00 */
[----:B------:R-:W0:Y:S08]  /*0040*/  S2UR UR4, SR_CTAID.X ;  /* 0x00000000000479c3 */ /* 0x000e300000002500 */
[----:B------:R-:W0:Y:S01]  /*0050*/  LDC R0, c[0x0][0x360] ;  /* 0x0000d800ff007b82 */ /* 0x000e220000000800 */
[----:B-1----:R-:W-:-:S02]  /*0060*/  IMAD R5, R6, R3, RZ ;  /* 0x0000000306057224 */ /* 0x002fc400078e02ff */
[----:B0-----:R-:W-:Y:S02]  /*0070*/  IMAD R0, R0, UR4, R7 ;  /* 0x0000000400007c24 */ /* 0x001fe4000f8e0207 */
[----:B------:R-:W-:-:S05]  /*0080*/  IMAD R7, R5, R2, RZ ;  /* 0x0000000205077224 */ /* 0x000fca00078e02ff */
[----:B------:R-:W-:-:S13]  /*0090*/  ISETP.GE.AND P0, PT, R0, R7, PT ;  /* 0x000000070000720c */ /* 0x000fda0003f06270 */
[----:B------:R-:W-:Y:S05]  /*00a0*/  @P0 EXIT ;  /* 0x000000000000094d */ /* 0x000fea0003800000 */
[----:B------:R-:W-:Y:S01]  /*00b0*/  IABS R4, R6 ;  /* 0x0000000600047213 */ /* 0x000fe20000000000 */
[----:B------:R-:W0:Y:S01]  /*00c0*/  LDCU UR6, c[0x0][0x39c] ;  /* 0x00007380ff0677ac */ /* 0x000e220008000800 */
[----:B------:R-:W-:Y:S02]  /*00d0*/  IABS R2, R3 ;  /* 0x0000000300027213 */ /* 0x000fe40000000000 */
[----:B------:R-:W1:Y:S01]  /*00e0*/  I2F.RP R7, R4 ;  /* 0x0000000400077306 */ /* 0x000e620000209400 */
[----:B------:R-:W2:Y:S07]  /*00f0*/  LDCU.64 UR14, c[0x0][0x358] ;  /* 0x00006b00ff0e77ac */ /* 0x000eae0008000a00 */
[----:B------:R-:W3:Y:S01]  /*0100*/  I2F.RP R12, R2 ;  /* 0x00000002000c7306 */ /* 0x000ee20000209400 */
[----:B0-----:R-:W-:-:S07]  /*0110*/  UISETP.GE.AND UP0, UPT, UR6, 0x1, UPT ;  /* 0x000000010600788c */ /* 0x001fce000bf06270 */
[----:B-1----:R-:W0:Y:S08]  /*0120*/  MUFU.RCP R7, R7 ;  /* 0x0000000700077308 */ /* 0x002e300000001000 */
[----:B---3--:R-:W-:Y:S01]  /*0130*/  MUFU.RCP R12, R12 ;  /* 0x0000000c000c7308 */ /* 0x008fe20000001000 */
[----:B0-----:R-:W-:Y:S02]  /*0140*/  IADD3 R8, PT, PT, R7, 0xffffffe, RZ ;  /* 0x0ffffffe07087810 */ /* 0x001fe40007ffe0ff */
[----:B------:R-:W-:-:S05]  /*0150*/  IABS R7, R0 ;  /* 0x0000000000077213 */ /* 0x000fca0000000000 */
[----:B------:R0:W1:Y:S02]  /*0160*/  F2I.FTZ.U32.TRUNC.NTZ R9, R8 ;  /* 0x0000000800097305 */ /* 0x000064000021f000 */
[----:B0-----:R-:W-:Y:S01]  /*0170*/  IMAD.MOV.U32 R8, RZ, RZ, RZ ;  /* 0x000000ffff087224 */ /* 0x001fe200078e00ff */
[----:B-1----:R-:W-:-:S05]  /*0180*/  IADD3 R11, PT, PT, RZ, -R9, RZ ;  /* 0x80000009ff0b7210 */ /* 0x002fca0007ffe0ff */
[----:B------:R-:W-:-:S04]  /*0190*/  IMAD R11, R11, R4, RZ ;  /* 0x000000040b0b7224 */ /* 0x000fc800078e02ff */
[----:B------:R-:W-:Y:S01]  /*01a0*/  IMAD.HI.U32 R10, R9, R11, R8 ;  /* 0x0000000b090a7227 */ /* 0x000fe200078e0008 */
[----:B------:R-:W-:Y:S02]  /*01b0*/  IADD3 R11, PT, PT, R12, 0xffffffe, RZ ;  /* 0x0ffffffe0c0b7810 */ /* 0x000fe40007ffe0ff */
[----:B------:R-:W-:-:S03]  /*01c0*/  LOP3.LUT R8, R0, R6, RZ, 0x3c, !PT ;  /* 0x0000000600087212 */ /* 0x000fc600078e3cff */
[----:B------:R-:W-:Y:S01]  /*01d0*/  IMAD.HI.U32 R10, R10, R7, RZ ;  /* 0x000000070a0a7227 */ /* 0x000fe200078e00ff */
[----:B------:R-:W-:Y:S01]  /*01e0*/  ISETP.GE.AND P2, PT, R8, RZ, PT ;  /* 0x000000ff0800720c */ /* 0x000fe20003f46270 */
[----:B------:R-:W0:Y:S03]  /*01f0*/  F2I.FTZ.U32.TRUNC.NTZ R11, R11 ;  /* 0x0000000b000b7305 */ /* 0x000e26000021f000 */
[----:B------:R-:W-:-:S05]  /*0200*/  IADD3 R9, PT, PT, -R10, RZ, RZ ;  /* 0x000000ff0a097210 */ /* 0x000fca0007ffe1ff */
[----:B------:R-:W-:-:S05]  /*0210*/  IMAD R9, R4, R9, R7 ;  /* 0x0000000904097224 */ /* 0x000fca00078e0207 */
[----:B------:R-:W-:Y:S01]  /*0220*/  ISETP.GT.U32.AND P1, PT, R4, R9, PT ;  /* 0x000000090400720c */ /* 0x000fe20003f24070 */
[----:B0-----:R-:W-:-:S04]  /*0230*/  IMAD.MOV R13, RZ, RZ, -R11 ;  /* 0x000000ffff0d7224 */ /* 0x001fc800078e0a0b */
[----:B------:R-:W-:-:S08]  /*0240*/  IMAD R13, R13, R2, RZ ;  /* 0x000000020d0d7224 */ /* 0x000fd000078e02ff */
[----:B------:R-:W-:Y:S02]  /*0250*/  @!P1 IMAD.IADD R9, R9, 0x1, -R4 ;  /* 0x0000000109099824 */ /* 0x000fe400078e0a04 */
[----:B------:R-:W-:-:S03]  /*0260*/  @!P1 VIADD R10, R10, 0x1 ;  /* 0x000000010a0a9836 */ /* 0x000fc60000000000 */
[----:B------:R-:W-:-:S13]  /*0270*/  ISETP.GE.U32.AND P0, PT, R9, R4, PT ;  /* 0x000000040900720c */ /* 0x000fda0003f06070 */
[----:B------:R-:W-:Y:S02]  /*0280*/  @P0 IADD3 R10, PT, PT, R10, 0x1, RZ ;  /* 0x000000010a0a0810 */ /* 0x000fe40007ffe0ff */
[----:B------:R-:W-:Y:S02]  /*0290*/  ISETP.NE.AND P0, PT, R6, RZ, PT ;  /* 0x000000ff0600720c */ /* 0x000fe40003f05270 */
[----:B------:R-:W-:Y:S02]  /*02a0*/  LOP3.LUT R6, RZ, R6, RZ, 0x33, !PT ;  /* 0x00000006ff067212 */ /* 0x000fe400078e33ff */
[----:B------:R-:W-:-:S04]  /*02b0*/  @!P2 IADD3 R10, PT, PT, -R10, RZ, RZ ;  /* 0x000000ff0a0aa210 */ /* 0x000fc80007ffe1ff */
[----:B------:R-:W-:Y:S01]  /*02c0*/  SEL R8, R6, R10, !P0 ;  /* 0x0000000a06087207 */ /* 0x000fe20004000000 */
[----:B------:R-:W-:-:S03]  /*02d0*/  IMAD.MOV.U32 R10, RZ, RZ, RZ ;  /* 0x000000ffff0a7224 */ /* 0x000fc600078e00ff */
[----:B------:R-:W-:Y:S01]  /*02e0*/  IABS R12, R8 ;  /* 0x00000008000c7213 */ /* 0x000fe20000000000 */
[----:B------:R-:W-:Y:S01]  /*02f0*/  IMAD.HI.U32 R10, R11, R13, R10 ;  /* 0x0000000d0b0a7227 */ /* 0x000fe200078e000a */
[----:B------:R-:W-:Y:S02]  /*0300*/  ISETP.GE.AND P3, PT, R8, RZ, PT ;  /* 0x000000ff0800720c */ /* 0x000fe40003f66270 */
[----:B------:R-:W-:-:S05]  /*0310*/  MOV R11, R12 ;  /* 0x0000000c000b7202 */ /* 0x000fca0000000f00 */
[----:B------:R-:W-:-:S04]  /*0320*/  IMAD.HI.U32 R10, R10, R11, RZ ;  /* 0x0000000b0a0a7227 */ /* 0x000fc800078e00ff */
[----:B------:R-:W-:-:S04]  /*0330*/  IMAD.MOV R10, RZ, RZ, -R10 ;  /* 0x000000ffff0a7224 */ /* 0x000fc800078e0a0a */
[----:B------:R-:W-:-:S05]  /*0340*/  IMAD R11, R2, R10, R11 ;  /* 0x0000000a020b7224 */ /* 0x000fca00078e020b */
[----:B------:R-:W-:-:S13]  /*0350*/  ISETP.GT.U32.AND P1, PT, R2, R11, PT ;  /* 0x0000000b0200720c */ /* 0x000fda0003f24070 */
[----:B------:R-:W-:Y:S02]  /*0360*/  @!P1 IADD3 R11, PT, PT, R11, -R2, RZ ;  /* 0x800000020b0b9210 */ /* 0x000fe40007ffe0ff */
[----:B------:R-:W-:Y:S02]  /*0370*/  ISETP.NE.AND P1, PT, R3, RZ, PT ;  /* 0x000000ff0300720c */ /* 0x000fe40003f25270 */
[----:B------:R-:W-:-:S13]  /*0380*/  ISETP.GT.U32.AND P2, PT, R2, R11, PT ;  /* 0x0000000b0200720c */ /* 0x000fda0003f44070 */
[----:B------:R-:W-:Y:S02]  /*0390*/  @!P2 IMAD.IADD R11, R11, 0x1, -R2 ;  /* 0x000000010b0ba824 */ /* 0x000fe400078e0a02 */
[----:B------:R-:W-:-:S03]  /*03a0*/  HFMA2 R2, -RZ, RZ, 0, 0 ;  /* 0x00000000ff027431 */ /* 0x000fc600000001ff */
[----:B------:R-:W-:-:S05]  /*03b0*/  MOV R8, R11 ;  /* 0x0000000b00087202 */ /* 0x000fca0000000f00 */
[----:B------:R-:W-:Y:S01]  /*03c0*/  @!P3 IMAD.MOV R8, RZ, RZ, -R8 ;  /* 0x000000ffff08b224 */ /* 0x000fe200078e0a08 */
[----:B------:R-:W-:Y:S01]  /*03d0*/  @!P1 LOP3.LUT R8, RZ, R3, RZ, 0x33, !PT ;  /* 0x00000003ff089212 */ /* 0x000fe200078e33ff */
[----:B--2---:R-:W-:Y:S06]  /*03e0*/  BRA.U !UP0, `(.L_x_0) ;  /* 0x0000001108647547 */ /* 0x004fec000b800000 */
[-C--:B------:R-:W-:Y:S01]  /*03f0*/  IABS R14, R5.reuse ;  /* 0x00000005000e7213 */ /* 0x080fe20000000000 */
[----:B------:R-:W0:Y:S01]  /*0400*/  LDCU.64 UR8, c[0x0][0x3a8] ;  /* 0x00007500ff0877ac */ /* 0x000e220008000a00 */
[----:B------:R-:W-:Y:S02]  /*0410*/  IABS R13, R5 ;  /* 0x00000005000d7213 */ /* 0x000fe40000000000 */
[----:B------:R-:W1:Y:S01]  /*0420*/  I2F.RP R10, R14 ;  /* 0x0000000e000a7306 */ /* 0x000e620000209400 */
[----:B------:R-:W-:Y:S01]  /*0430*/  ISETP.GE.AND P4, PT, R0, RZ, PT ;  /* 0x000000ff0000720c */ /* 0x000fe20003f86270 */
[----:B------:R-:W2:Y:S01]  /*0440*/  LDCU UR5, c[0x0][0x3a0] ;  /* 0x00007400ff0577ac */ /* 0x000ea20008000800 */
[----:B------:R-:W-:Y:S02]  /*0450*/  IADD3 R16, PT, PT, RZ, -R13, RZ ;  /* 0x8000000dff107210 */ /* 0x000fe40007ffe0ff */
[----:B------:R-:W-:Y:S01]  /*0460*/  ISETP.GT.U32.AND P3, PT, R4, R9, PT ;  /* 0x000000090400720c */ /* 0x000fe20003f64070 */
[----:B------:R-:W-:Y:S01]  /*0470*/  IMAD.IADD R4, R9, 0x1, -R4 ;  /* 0x0000000109047824 */ /* 0x000fe200078e0a04 */
[----:B------:R-:W-:-:S04]  /*0480*/  ULOP3.LUT UR7, UR6, 0x7ffffff8, URZ, 0xc0, !UPT ;  /* 0x7ffffff806077892 */ /* 0x000fc8000f8ec0ff */
[----:B------:R-:W-:Y:S01]  /*0490*/  SEL R9, R4, R9, !P3 ;  /* 0x0000000904097207 */ /* 0x000fe20005800000 */
[----:B------:R-:W-:Y:S01]  /*04a0*/  UIADD3 UR11, UPT, UPT, -UR7, URZ, URZ ;  /* 0x000000ff070b7290 */ /* 0x000fe2000fffe1ff */
[----:B-1----:R-:W1:Y:S03]  /*04b0*/  MUFU.RCP R10, R10 ;  /* 0x0000000a000a7308 */ /* 0x002e660000001000 */
[----:B------:R-:W-:Y:S01]  /*04c0*/  @!P4 IMAD.MOV R9, RZ, RZ, -R9 ;  /* 0x000000ffff09c224 */ /* 0x000fe200078e0a09 */
[----:B0-----:R-:W-:Y:S02]  /*04d0*/  UIMAD UR4, UR9, UR8, URZ ;  /* 0x00000008090472a4 */ /* 0x001fe4000f8e02ff */
[----:B------:R-:W-:Y:S01]  /*04e0*/  UIMAD UR9, UR6, UR8, URZ ;  /* 0x00000008060972a4 */ /* 0x000fe2000f8e02ff */
[----:B--2---:R-:W-:Y:S01]  /*04f0*/  IADD3 R4, PT, PT, R8, UR5, RZ ;  /* 0x0000000508047c10 */ /* 0x004fe2000fffe0ff */
[----:B------:R-:W-:Y:S01]  /*0500*/  ULEA UR8, UR4, 0xfffffff8, 0x3 ;  /* 0xfffffff804087891 */ /* 0x000fe2000f8e18ff */
[----:B------:R-:W-:Y:S01]  /*0510*/  SEL R6, R6, R9, !P0 ;  /* 0x0000000906067207 */ /* 0x000fe20004000000 */
[----:B------:R-:W-:Y:S01]  /*0520*/  ULOP3.LUT UR6, UR6, 0x7, URZ, 0xc0, !UPT ;  /* 0x0000000706067892 */ /* 0x000fe2000f8ec0ff */
[----:B------:R-:W-:Y:S01]  /*0530*/  UMOV UR4, URZ ;  /* 0x000000ff00047c82 */ /* 0x000fe20008000000 */
[----:B-1----:R-:W-:-:S04]  /*0540*/  VIADD R2, R10, 0xffffffe ;  /* 0x0ffffffe0a027836 */ /* 0x002fc80000000000 */
[----:B------:R0:W1:Y:S02]  /*0550*/  F2I.FTZ.U32.TRUNC.NTZ R3, R2 ;  /* 0x0000000200037305 */ /* 0x000064000021f000 */
[----:B0-----:R-:W-:Y:S01]  /*0560*/  IMAD.MOV.U32 R2, RZ, RZ, RZ ;  /* 0x000000ffff027224 */ /* 0x001fe200078e00ff */
[----:B-1----:R-:W-:-:S05]  /*0570*/  IADD3 R11, PT, PT, RZ, -R3, RZ ;  /* 0x80000003ff0b7210 */ /* 0x002fca0007ffe0ff */
[----:B------:R-:W-:-:S04]  /*0580*/  IMAD R11, R11, R14, RZ ;  /* 0x0000000e0b0b7224 */ /* 0x000fc800078e02ff */
[----:B------:R-:W-:Y:S01]  /*0590*/  IMAD.HI.U32 R12, R3, R11, R2 ;  /* 0x0000000b030c7227 */ /* 0x000fe200078e0002 */
[----:B------:R-:W-:-:S04]  /*05a0*/  LOP3.LUT R2, R0, R5, RZ, 0x3c, !PT ;  /* 0x0000000500027212 */ /* 0x000fc800078e3cff */
[----:B------:R-:W-:Y:S01]  /*05b0*/  ISETP.GE.AND P5, PT, R2, RZ, PT ;  /* 0x000000ff0200720c */ /* 0x000fe20003fa6270 */
[----:B------:R-:W-:-:S04]  /*05c0*/  IMAD.HI.U32 R3, R12, R7, RZ ;  /* 0x000000070c037227 */ /* 0x000fc800078e00ff */
[----:B------:R-:W-:Y:S02]  /*05d0*/  IMAD R7, R3, R16, R7 ;  /* 0x0000001003077224 */ /* 0x000fe400078e0207 */
[----:B------:R-:W-:-:S03]  /*05e0*/  IMAD.MOV.U32 R2, RZ, RZ, RZ ;  /* 0x000000ffff027224 */ /* 0x000fc600078e00ff */
[----:B------:R-:W-:-:S13]  /*05f0*/  ISETP.GT.U32.AND P2, PT, R14, R7, PT ;  /* 0x000000070e00720c */ /* 0x000fda0003f44070 */
[----:B------:R-:W-:Y:S01]  /*0600*/  @!P2 IMAD.IADD R7, R7, 0x1, -R14 ;  /* 0x000000010707a824 */ /* 0x000fe200078e0a0e */
[----:B------:R-:W-:Y:S02]  /*0610*/  @!P2 IADD3 R3, PT, PT, R3, 0x1, RZ ;  /* 0x000000010303a810 */ /* 0x000fe40007ffe0ff */
[----:B------:R-:W-:Y:S02]  /*0620*/  ISETP.NE.AND P2, PT, R5, RZ, PT ;  /* 0x000000ff0500720c */ /* 0x000fe40003f45270 */
[----:B------:R-:W-:-:S13]  /*0630*/  ISETP.GE.U32.AND P1, PT, R7, R14, PT ;  /* 0x0000000e0700720c */ /* 0x000fda0003f26070 */
[----:B------:R-:W-:-:S04]  /*0640*/  @P1 IADD3 R3, PT, PT, R3, 0x1, RZ ;  /* 0x0000000103031810 */ /* 0x000fc80007ffe0ff */
[----:B------:R-:W-:Y:S02]  /*0650*/  @!P5 IADD3 R3, PT, PT, -R3, RZ, RZ ;  /* 0x000000ff0303d210 */ /* 0x000fe40007ffe1ff */
[----:B------:R-:W-:Y:S01]  /*0660*/  @!P2 LOP3.LUT R3, RZ, R5, RZ, 0x33, !PT ;  /* 0x00000005ff03a212 */ /* 0x000fe200078e33ff */
[----:B------:R-:W-:-:S07]  /*0670*/  VIADD R5, R6, UR5 ;  /* 0x0000000506057c36 */ /* 0x000fce0008000000 */
.L_x_7:
[----:B------:R-:W0:Y:S01]  /*0680*/  LDC R8, c[0x0][0x39c] ;  /* 0x0000e700ff087b82 */ /* 0x000e220000000800 */
[----:B------:R-:W-:Y:S01]  /*0690*/  IADD3 R6, PT, PT, R4, -UR4, RZ ;  /* 0x8000000404067c10 */ /* 0x000fe2000fffe0ff */
[----:B------:R-:W-:-:S06]  /*06a0*/  UMOV UR5, URZ ;  /* 0x000000ff00057c82 */ /* 0x000fcc0008000000 */
[----:B------:R-:W1:Y:S01]  /*06b0*/  LDC R12, c[0x0][0x3a8] ;  /* 0x0000ea00ff0c7b82 */ /* 0x000e620000000800 */
[----:B0-----:R-:W-:Y:S01]  /*06c0*/  ISETP.GE.U32.AND P1, PT, R8, 0x8, PT ;  /* 0x000000080800780c */ /* 0x001fe20003f26070 */
[----:B------:R-:W-:-:S04]  /*06d0*/  IMAD R9, R3, R8, UR4 ;  /* 0x0000000403097e24 */ /* 0x000fc8000f8e0208 */
[----:B------:R-:W-:Y:S01]  /*06e0*/  IMAD R7, R9, R8, RZ ;  /* 0x0000000809077224 */ /* 0x000fe200078e02ff */
[----:B-1----:R-:W-:-:S04]  /*06f0*/  ISETP.GE.AND P0, PT, R6, R12, PT ;  /* 0x0000000c0600720c */ /* 0x002fc80003f06270 */
[----:B------:R-:W-:-:S03]  /*0700*/  ISETP.GT.AND P0, PT, R6, -0x1, !P0 ;  /* 0xffffffff0600780c */ /* 0x000fc60004704270 */
[----:B------:R-:W-:Y:S10]  /*0710*/  @!P1 BRA `(.L_x_1) ;  /* 0x0000000400d49947 */ /* 0x000ff40003800000 */
[----:B------:R-:W0:Y:S01]  /*0720*/  LDCU UR5, c[0x0][0x3ac] ;  /* 0x00007580ff0577ac */ /* 0x000e220008000800 */
[--C-:B------:R-:W-:Y:S01]  /*0730*/  IMAD R8, R9, UR9, R4.reuse ;  /* 0x0000000909087c24 */ /* 0x100fe2000f8e0204 */
[C---:B------:R-:W-:Y:S01]  /*0740*/  IADD3 R11, PT, PT, R7.reuse, 0x6, RZ ;  /* 0x00000006070b7810 */ /* 0x040fe20007ffe0ff */
[C---:B------:R-:W-:Y:S01]  /*0750*/  VIADD R9, R7.reuse, 0x7 ;  /* 0x0000000707097836 */ /* 0x040fe20000000000 */
[C---:B------:R-:W-:Y:S01]  /*0760*/  IADD3 R15, PT, PT, R7.reuse, 0x4, RZ ;  /* 0x00000004070f7810 */ /* 0x040fe20007ffe0ff */
[----:B------:R-:W-:Y:S01]  /*0770*/  VIADD R10, R8, -UR4 ;  /* 0x80000004080a7c36 */ /* 0x000fe20008000000 */
[C---:B------:R-:W-:Y:S01]  /*0780*/  IADD3 R19, PT, PT, R7.reuse, 0x2, RZ ;  /* 0x0000000207137810 */ /* 0x040fe20007ffe0ff */
[----:B------:R-:W-:Y:S01]  /*0790*/  VIADD R13, R7, 0x5 ;  /* 0x00000005070d7836 */ /* 0x000fe20000000000 */
[----:B------:R-:W-:Y:S01]  /*07a0*/  IADD3 R25, PT, PT, R5, -0x3, RZ ;  /* 0xfffffffd05197810 */ /* 0x000fe20007ffe0ff */
[----:B------:R-:W-:Y:S01]  /*07b0*/  VIADD R17, R7, 0x3 ;  /* 0x0000000307117836 */ /* 0x000fe20000000000 */
[----:B------:R-:W1:Y:S01]  /*07c0*/  LDCU UR10, c[0x0][0x3ac] ;  /* 0x00007580ff0a77ac */ /* 0x000e620008000800 */
[----:B------:R-:W-:-:S02]  /*07d0*/  IMAD R8, R11, R12, R4 ;  /* 0x0000000c0b087224 */ /* 0x000fc400078e0204 */
[-C--:B------:R-:W-:Y:S02]  /*07e0*/  IMAD R15, R15, R12.reuse, R4 ;  /* 0x0000000c0f0f7224 */ /* 0x080fe400078e0204 */
[-C--:B------:R-:W-:Y:S01]  /*07f0*/  IMAD R21, R7, R12.reuse, R12 ;  /* 0x0000000c07157224 */ /* 0x080fe200078e020c */
[----:B------:R-:W-:Y:S01]  /*0800*/  IADD3 R8, PT, PT, R8, -UR4, RZ ;  /* 0x8000000408087c10 */ /* 0x000fe2000fffe0ff */
[-CC-:B------:R-:W-:Y:S02]  /*0810*/  IMAD R19, R19, R12.reuse, R4.reuse ;  /* 0x0000000c13137224 */ /* 0x180fe400078e0204 */
[-CC-:B------:R-:W-:Y:S01]  /*0820*/  IMAD R9, R9, R12.reuse, R4.reuse ;  /* 0x0000000c09097224 */ /* 0x180fe200078e0204 */
[----:B------:R-:W-:Y:S01]  /*0830*/  IADD3 R14, PT, PT, R4, -UR4, R21 ;  /* 0x80000004040e7c10 */ /* 0x000fe2000fffe015 */
[-CC-:B------:R-:W-:Y:S02]  /*0840*/  IMAD R13, R13, R12.reuse, R4.reuse ;  /* 0x0000000c0d0d7224 */ /* 0x180fe400078e0204 */
[----:B------:R-:W-:Y:S01]  /*0850*/  IMAD R17, R17, R12, R4 ;  /* 0x0000000c11117224 */ /* 0x000fe200078e0204 */
[----:B------:R-:W-:Y:S01]  /*0860*/  IADD3 R12, PT, PT, R19, -UR4, RZ ;  /* 0x80000004130c7c10 */ /* 0x000fe2000fffe0ff */
[----:B0-----:R-:W-:Y:S01]  /*0870*/  IMAD R11, R10, UR5, R5 ;  /* 0x000000050a0b7c24 */ /* 0x001fe2000f8e0205 */
[----:B------:R-:W-:Y:S01]  /*0880*/  IADD3 R10, PT, PT, R15, -UR4, RZ ;  /* 0x800000040f0a7c10 */ /* 0x000fe2000fffe0ff */
[----:B------:R-:W-:-:S02]  /*0890*/  VIADD R20, R9, -UR4 ;  /* 0x8000000409147c36 */ /* 0x000fc40008000000 */
[----:B------:R-:W-:Y:S02]  /*08a0*/  VIADD R22, R13, -UR4 ;  /* 0x800000040d167c36 */ /* 0x000fe40008000000 */
[----:B------:R-:W-:Y:S02]  /*08b0*/  VIADD R24, R17, -UR4 ;  /* 0x8000000411187c36 */ /* 0x000fe40008000000 */
[--C-:B------:R-:W-:Y:S02]  /*08c0*/  IMAD R21, R8, UR5, R5.reuse ;  /* 0x0000000508157c24 */ /* 0x100fe4000f8e0205 */
[--C-:B------:R-:W-:Y:S02]  /*08d0*/  IMAD R8, R10, UR5, R5.reuse ;  /* 0x000000050a087c24 */ /* 0x100fe4000f8e0205 */
[--C-:B------:R-:W-:Y:S02]  /*08e0*/  IMAD R23, R14, UR5, R5.reuse ;  /* 0x000000050e177c24 */ /* 0x100fe4000f8e0205 */
[----:B------:R-:W-:-:S02]  /*08f0*/  IMAD R20, R20, UR5, R5 ;  /* 0x0000000514147c24 */ /* 0x000fc4000f8e0205 */
[--C-:B------:R-:W-:Y:S02]  /*0900*/  IMAD R22, R22, UR5, R5.reuse ;  /* 0x0000000516167c24 */ /* 0x100fe4000f8e0205 */
[--C-:B------:R-:W-:Y:S02]  /*0910*/  IMAD R24, R24, UR5, R5.reuse ;  /* 0x0000000518187c24 */ /* 0x100fe4000f8e0205 */
[----:B------:R-:W-:Y:S01]  /*0920*/  IMAD R10, R12, UR5, R5 ;  /* 0x000000050c0a7c24 */ /* 0x000fe2000f8e0205 */
[----:B-1----:R-:W-:-:S06]  /*0930*/  UMOV UR5, UR11 ;  /* 0x0000000b00057c82 */ /* 0x002fcc0008000000 */
.L_x_2:
[----:B------:R-:W-:-:S05]  /*0940*/  VIADD R9, R25, 0x3 ;  /* 0x0000000319097836 */ /* 0x000fca0000000000 */
[----:B------:R-:W-:-:S04]  /*0950*/  ISETP.GE.AND P6, PT, R9, UR10, PT ;  /* 0x0000000a09007c0c */ /* 0x000fc8000bfc6270 */
[----:B------:R-:W-:Y:S02]  /*0960*/  ISETP.GT.AND P6, PT, R9, -0x1, !P6 ;  /* 0xffffffff0900780c */ /* 0x000fe400077c4270 */
[----:B------:R-:W-:Y:S02]  /*0970*/  IADD3 R9, PT, PT, R25, 0x2, RZ ;  /* 0x0000000219097810 */ /* 0x000fe40007ffe0ff */
[----:B------:R-:W-:Y:S02]  /*0980*/  PLOP3.LUT P6, PT, P0, P6, PT, 0x80, 0x8 ;  /* 0x000000000008781c */ /* 0x000fe400007cd070 */
[----:B------:R-:W-:-:S04]  /*0990*/  ISETP.GE.AND P2, PT, R9, UR10, PT ;  /* 0x0000000a09007c0c */ /* 0x000fc8000bf46270 */
[----:B------:R-:W-:-:S04]  /*09a0*/  ISETP.GT.AND P2, PT, R9, -0x1, !P2 ;  /* 0xffffffff0900780c */ /* 0x000fc80005744270 */
[----:B------:R-:W-:-:S03]  /*09b0*/  PLOP3.LUT P2, PT, P0, P2, PT, 0x80, 0x8 ;  /* 0x000000000008781c */ /* 0x000fc60000745070 */
[----:B------:R-:W0:Y:S10]  /*09c0*/  @P6 LDC.64 R14, c[0x0][0x380] ;  /* 0x0000e000ff0e6b82 */ /* 0x000e340000000a00 */
[----:B------:R-:W1:Y:S01]  /*09d0*/  @P2 LDC.64 R12, c[0x0][0x380] ;  /* 0x0000e000ff0c2b82 */ /* 0x000e620000000a00 */
[----:B------:R-:W-:-:S02]  /*09e0*/  @P2 VIADD R9, R23, 0xffffffff ;  /* 0xffffffff17092836 */ /* 0x000fc40000000000 */
[----:B0-----:R-:W-:-:S06]  /*09f0*/  @P6 IMAD.WIDE R14, R11, 0x4, R14 ;  /* 0x000000040b0e6825 */ /* 0x001fcc00078e020e */
[----:B------:R-:W2:Y:S01]  /*0a00*/  @P6 LDG.E R15, desc[UR14][R14.64] ;  /* 0x0000000e0e0f6981 */ /* 0x000ea2000c1e1900 */
[----:B-1----:R-:W-:-:S06]  /*0a10*/  @P2 IMAD.WIDE R12, R9, 0x4, R12 ;  /* 0x00000004090c2825 */ /* 0x002fcc00078e020c */
[----:B------:R0:W3:Y:S01]  /*0a20*/  @P2 LDG.E R13, desc[UR14][R12.64] ;  /* 0x0000000e0c0d2981 */ /* 0x0000e2000c1e1900 */
[C---:B------:R-:W-:Y:S02]  /*0a30*/  IADD3 R9, PT, PT, R25.reuse, 0x1, RZ ;  /* 0x0000000119097810 */ /* 0x040fe40007ffe0ff */
[----:B------:R-:W-:Y:S02]  /*0a40*/  ISETP.GE.AND P4, PT, R25, UR10, PT ;  /* 0x0000000a19007c0c */ /* 0x000fe4000bf86270 */
[----:B------:R-:W-:Y:S02]  /*0a50*/  ISETP.GE.AND P1, PT, R9, UR10, PT ;  /* 0x0000000a09007c0c */ /* 0x000fe4000bf26270 */
[----:B------:R-:W-:Y:S02]  /*0a60*/  ISETP.GT.AND P4, PT, R25, -0x1, !P4 ;  /* 0xffffffff1900780c */ /* 0x000fe40006784270 */
[----:B------:R-:W-:Y:S01]  /*0a70*/  ISETP.GT.AND P1, PT, R9, -0x1, !P1 ;  /* 0xffffffff0900780c */ /* 0x000fe20004f24270 */
[C---:B------:R-:W-:Y:S01]  /*0a80*/  VIADD R9, R25.reuse, 0xffffffff ;  /* 0xffffffff19097836 */ /* 0x040fe20000000000 */
[----:B------:R-:W-:Y:S01]  /*0a90*/  PLOP3.LUT P4, PT, P0, P4, PT, 0x80, 0x8 ;  /* 0x000000000008781c */ /* 0x000fe20000789070 */
[----:B0-----:R-:W-:Y:S01]  /*0aa0*/  VIADD R12, R25, 0xfffffffd ;  /* 0xfffffffd190c7836 */ /* 0x001fe20000000000 */
[----:B------:R-:W-:-:S02]  /*0ab0*/  PLOP3.LUT P1, PT, P0, P1, PT, 0x80, 0x8 ;  /* 0x000000000008781c */ /* 0x000fc40000723070 */
[----:B------:R-:W-:-:S04]  /*0ac0*/  ISETP.GE.AND P3, PT, R9, UR10, PT ;  /* 0x0000000a09007c0c */ /* 0x000fc8000bf66270 */
[----:B------:R-:W-:Y:S02]  /*0ad0*/  ISETP.GT.AND P3, PT, R9, -0x1, !P3 ;  /* 0xffffffff0900780c */ /* 0x000fe40005f64270 */
[----:B------:R-:W-:Y:S02]  /*0ae0*/  IADD3 R9, PT, PT, R25, -0x2, RZ ;  /* 0xfffffffe19097810 */ /* 0x000fe40007ffe0ff */
[----:B------:R-:W-:Y:S01]  /*0af0*/  PLOP3.LUT P3, PT, P0, P3, PT, 0x80, 0x8 ;  /* 0x000000000008781c */ /* 0x000fe20000767070 */
[----:B------:R-:W0:Y:S01]  /*0b00*/  @P4 LDC.64 R26, c[0x0][0x380] ;  /* 0x0000e000ff1a4b82 */ /* 0x000e220000000a00 */
[----:B------:R-:W-:-:S04]  /*0b10*/  ISETP.GE.AND P5, PT, R9, UR10, PT ;  /* 0x0000000a09007c0c */ /* 0x000fc8000bfa6270 */
[----:B------:R-:W-:Y:S01]  /*0b20*/  ISETP.GT.AND P5, PT, R9, -0x1, !P5 ;  /* 0xffffffff0900780c */ /* 0x000fe20006fa4270 */
[----:B------:R-:W-:Y:S02]  /*0b30*/  @P1 VIADD R9, R10, 0xfffffffe ;  /* 0xfffffffe0a091836 */ /* 0x000fe40000000000 */
[----:B------:R-:W1:Y:S01]  /*0b40*/  @P1 LDC.64 R28, c[0x0][0x380] ;  /* 0x0000e000ff1c1b82 */ /* 0x000e620000000a00 */
[----:B------:R-:W-:-:S07]  /*0b50*/  PLOP3.LUT P5, PT, P0, P5, PT, 0x80, 0x8 ;  /* 0x000000000008781c */ /* 0x000fce00007ab070 */
[----:B------:R-:W4:Y:S01]  /*0b60*/  @P3 LDC.64 R16, c[0x0][0x380] ;  /* 0x0000e000ff103b82 */ /* 0x000f220000000a00 */
[----:B------:R-:W-:Y:S02]  /*0b70*/  @P3 VIADD R19, R8, 0xfffffffc ;  /* 0xfffffffc08133836 */ /* 0x000fe40000000000 */
[----:B-1----:R-:W-:-:S05]  /*0b80*/  @P1 IMAD.WIDE R28, R9, 0x4, R28 ;  /* 0x00000004091c1825 */ /* 0x002fca00078e021c */
[----:B------:R1:W5:Y:S01]  /*0b90*/  @P1 LDG.E R9, desc[UR14][R28.64] ;  /* 0x0000000e1c091981 */ /* 0x000362000c1e1900 */
[----:B----4-:R-:W-:-:S06]  /*0ba0*/  @P3 IMAD.WIDE R16, R19, 0x4, R16 ;  /* 0x0000000413103825 */ /* 0x010fcc00078e0210 */
[----:B------:R-:W4:Y:S01]  /*0bb0*/  @P3 LDG.E R17, desc[UR14][R16.64] ;  /* 0x0000000e10113981 */ /* 0x000f22000c1e1900 */
[----:B-1----:R-:W-:Y:S01]  /*0bc0*/  @P5 IADD3 R29, PT, PT, R22, -0x5, RZ ;  /* 0xfffffffb161d5810 */ /* 0x002fe20007ffe0ff */
[----:B--2---:R-:W-:Y:S01]  /*0bd0*/  @P6 FADD R2, R2, R15 ;  /* 0x0000000f02026221 */ /* 0x004fe20000000000 */
[----:B------:R-:W-:-:S04]  /*0be0*/  ISETP.GE.AND P6, PT, R12, UR10, PT ;  /* 0x0000000a0c007c0c */ /* 0x000fc8000bfc6270 */
[----:B------:R-:W-:Y:S02]  /*0bf0*/  ISETP.GT.AND P6, PT, R12, -0x1, !P6 ;  /* 0xffffffff0c00780c */ /* 0x000fe400077c4270 */
[----:B------:R-:W-:Y:S02]  /*0c00*/  IADD3 R12, PT, PT, R25, -0x4, RZ ;  /* 0xfffffffc190c7810 */ /* 0x000fe40007ffe0ff */
[----:B------:R-:W-:Y:S01]  /*0c10*/  PLOP3.LUT P6, PT, P0, P6, PT, 0x80, 0x8 ;  /* 0x000000000008781c */ /* 0x000fe200007cd070 */
[----:B---3--:R-:W-:Y:S01]  /*0c20*/  @P2 FADD R2, R2, R13 ;  /* 0x0000000d02022221 */ /* 0x008fe20000000000 */
[----:B------:R-:W-:Y:S02]  /*0c30*/  ISETP.GE.AND P2, PT, R12, UR10, PT ;  /* 0x0000000a0c007c0c */ /* 0x000fe4000bf46270 */
[----:B------:R-:W-:Y:S02]  /*0c40*/  @P4 IADD3 R13, PT, PT, R24, -0x3, RZ ;  /* 0xfffffffd180d4810 */ /* 0x000fe40007ffe0ff */
[----:B------:R-:W-:-:S03]  /*0c50*/  ISETP.GT.AND P2, PT, R12, -0x1, !P2 ;  /* 0xffffffff0c00780c */ /* 0x000fc60005744270 */
[----:B0-----:R-:W-:Y:S01]  /*0c60*/  @P4 IMAD.WIDE R26, R13, 0x4, R26 ;  /* 0x000000040d1a4825 */ /* 0x001fe200078e021a */
[----:B------:R-:W-:Y:S01]  /*0c70*/  PLOP3.LUT P2, PT, P0, P2, PT, 0x80, 0x8 ;  /* 0x000000000008781c */ /* 0x000fe20000745070 */
[----:B------:R-:W0:Y:S04]  /*0c80*/  @P5 LDC.64 R12, c[0x0][0x380] ;  /* 0x0000e000ff0c5b82 */ /* 0x000e280000000a00 */
[----:B------:R-:W2:Y:S04]  /*0c90*/  @P4 LDG.E R27, desc[UR14][R26.64] ;  /* 0x0000000e1a1b4981 */ /* 0x000ea8000c1e1900 */
[----:B------:R-:W1:Y:S08]  /*0ca0*/  @P6 LDC.64 R14, c[0x0][0x380] ;  /* 0x0000e000ff0e6b82 */ /* 0x000e700000000a00 */
[----:B------:R-:W3:Y:S01]  /*0cb0*/  @P2 LDC.64 R18, c[0x0][0x380] ;  /* 0x0000e000ff122b82 */ /* 0x000ee20000000a00 */
[----:B0-----:R-:W-:-:S04]  /*0cc0*/  @P5 IMAD.WIDE R12, R29, 0x4, R12 ;  /* 0x000000041d0c5825 */ /* 0x001fc800078e020c */
[----:B------:R-:W-:Y:S02]  /*0cd0*/  @P6 VIADD R29, R21, 0xfffffffa ;  /* 0xfffffffa151d6836 */ /* 0x000fe40000000000 */
[----:B------:R-:W4:Y:S02]  /*0ce0*/  @P5 LDG.E R13, desc[UR14][R12.64] ;  /* 0x0000000e0c0d5981 */ /* 0x000f24000c1e1900 */
[----:B-1----:R-:W-:Y:S01]  /*0cf0*/  @P6 IMAD.WIDE R14, R29, 0x4, R14 ;  /* 0x000000041d0e6825 */ /* 0x002fe200078e020e */
[----:B------:R-:W-:-:S05]  /*0d00*/  @P2 IADD3 R29, PT, PT, R20, -0x7, RZ ;  /* 0xfffffff9141d2810 */ /* 0x000fca0007ffe0ff */
[----:B------:R-:W4:Y:S01]  /*0d10*/  @P6 LDG.E R15, desc[UR14][R14.64] ;  /* 0x0000000e0e0f6981 */ /* 0x000f22000c1e1900 */
[----:B---3--:R-:W-:-:S06]  /*0d20*/  @P2 IMAD.WIDE R18, R29, 0x4, R18 ;  /* 0x000000041d122825 */ /* 0x008fcc00078e0212 */
[----:B------:R-:W3:Y:S01]  /*0d30*/  @P2 LDG.E R19, desc[UR14][R18.64] ;  /* 0x0000000e12132981 */ /* 0x000ee2000c1e1900 */
[----:B-----5:R-:W-:Y:S01]  /*0d40*/  @P1 FADD R2, R2, R9 ;  /* 0x0000000902021221 */ /* 0x020fe20000000000 */
[----:B------:R-:W-:-:S04]  /*0d50*/  UIADD3 UR5, UPT, UPT, UR5, 0x8, URZ ;  /* 0x0000000805057890 */ /* 0x000fc8000fffe0ff */
[----:B------:R-:W-:Y:S01]  /*0d60*/  UISETP.NE.AND UP0, UPT, UR5, URZ, UPT ;  /* 0x000000ff0500728c */ /* 0x000fe2000bf05270 */
[----:B------:R-:W-:Y:S01]  /*0d70*/  VIADD R25, R25, 0xfffffff8 ;  /* 0xfffffff819197836 */ /* 0x000fe20000000000 */
[----:B------:R-:W-:Y:S01]  /*0d80*/  IADD3 R24, PT, PT, R24, UR8, RZ ;  /* 0x0000000818187c10 */ /* 0x000fe2000fffe0ff */
[----:B------:R-:W-:Y:S01]  /*0d90*/  VIADD R23, R23, UR8 ;  /* 0x0000000817177c36 */ /* 0x000fe20008000000 */
[----:B------:R-:W-:Y:S01]  /*0da0*/  IADD3 R10, PT, PT, R10, UR8, RZ ;  /* 0x000000080a0a7c10 */ /* 0x000fe2000fffe0ff */
[----:B------:R-:W-:Y:S01]  /*0db0*/  VIADD R8, R8, UR8 ;  /* 0x0000000808087c36 */ /* 0x000fe20008000000 */
[----:B------:R-:W-:Y:S01]  /*0dc0*/  IADD3 R22, PT, PT, R22, UR8, RZ ;  /* 0x0000000816167c10 */ /* 0x000fe2000fffe0ff */
[----:B------:R-:W-:Y:S01]  /*0dd0*/  VIADD R21, R21, UR8 ;  /* 0x0000000815157c36 */ /* 0x000fe20008000000 */
[----:B------:R-:W-:Y:S01]  /*0de0*/  IADD3 R20, PT, PT, R20, UR8, RZ ;  /* 0x0000000814147c10 */ /* 0x000fe2000fffe0ff */
[----:B------:R-:W-:Y:S02]  /*0df0*/  VIADD R11, R11, UR8 ;  /* 0x000000080b0b7c36 */ /* 0x000fe40008000000 */
[----:B--2---:R-:W-:-:S04]  /*0e00*/  @P4 FADD R2, R2, R27 ;  /* 0x0000001b02024221 */ /* 0x004fc80000000000 */
[----:B----4-:R-:W-:-:S04]  /*0e10*/  @P3 FADD R2, R2, R17 ;  /* 0x0000001102023221 */ /* 0x010fc80000000000 */
[----:B------:R-:W-:-:S04]  /*0e20*/  @P5 FADD R2, R2, R13 ;  /* 0x0000000d02025221 */ /* 0x000fc80000000000 */
[----:B------:R-:W-:-:S04]  /*0e30*/  @P6 FADD R2, R2, R15 ;  /* 0x0000000f02026221 */ /* 0x000fc80000000000 */
[----:B---3--:R-:W-:Y:S01]  /*0e40*/  @P2 FADD R2, R2, R19 ;  /* 0x0000001302022221 */ /* 0x008fe20000000000 */
[----:B------:R-:W-:Y:S06]  /*0e50*/  BRA.U UP0, `(.L_x_2) ;  /* 0xfffffff900b87547 */ /* 0x000fec000b83ffff */
[----:B------:R-:W-:-:S05]  /*0e60*/  UMOV UR5, UR7 ;  /* 0x0000000700057c82 */ /* 0x000fca0008000000 */
.L_x_1:
[----:B------:R-:W-:-:S09]  /*0e70*/  UISETP.NE.AND UP0, UPT, UR6, URZ, UPT ;  /* 0x000000ff0600728c */ /* 0x000fd2000bf05270 */
[----:B------:R-:W-:Y:S05]  /*0e80*/  BRA.U !UP0, `(.L_x_3) ;  /* 0x0000000508ac7547 */ /* 0x000fea000b800000 */
[----:B------:R-:W0:Y:S01]  /*0e90*/  LDCU UR10, c[0x0][0x39c] ;  /* 0x00007380ff0a77ac */ /* 0x000e220008000800 */
[----:B------:R-:W-:-:S04]  /*0ea0*/  UIADD3 UR12, UPT, UPT, UR6, -0x1, URZ ;  /* 0xffffffff060c7890 */ /* 0x000fc8000fffe0ff */
[----:B------:R-:W-:Y:S02]  /*0eb0*/  UISETP.GE.U32.AND UP0, UPT, UR12, 0x3, UPT ;  /* 0x000000030c00788c */ /* 0x000fe4000bf06070 */
[----:B0-----:R-:W-:-:S07]  /*0ec0*/  ULOP3.LUT UP1, UR13, UR10, 0x3, URZ, 0xc0, !UPT ;  /* 0x000000030a0d7892 */ /* 0x001fce000f82c0ff */
[----:B------:R-:W-:Y:S05]  /*0ed0*/  BRA.U !UP0, `(.L_x_4) ;  /* 0x0000000108d47547 */ /* 0x000fea000b800000 */
[----:B------:R-:W0:Y:S01]  /*0ee0*/  LDCU UR18, c[0x0][0x3ac] ;  /* 0x00007580ff1277ac */ /* 0x000e220008000800 */
[C---:B------:R-:W-:Y:S01]  /*0ef0*/  IADD3 R20, PT, PT, R5.reuse, -UR5, RZ ;  /* 0x8000000505147c10 */ /* 0x040fe2000fffe0ff */
[----:B------:R-:W-:Y:S02]  /*0f00*/  UIADD3 UR12, UPT, UPT, UR5, 0x1, URZ ;  /* 0x00000001050c7890 */ /* 0x000fe4000fffe0ff */
[----:B------:R-:W-:Y:S02]  /*0f10*/  UIADD3 UR16, UPT, UPT, UR5, 0x2, URZ ;  /* 0x0000000205107890 */ /* 0x000fe4000fffe0ff */
[----:B------:R-:W-:Y:S02]  /*0f20*/  UIADD3 UR17, UPT, UPT, UR5, 0x3, URZ ;  /* 0x0000000305117890 */ /* 0x000fe4000fffe0ff */
[C---:B------:R-:W-:Y:S02]  /*0f30*/  VIADD R22, R5.reuse, -UR12 ;  /* 0x8000000c05167c36 */ /* 0x040fe40008000000 */
[----:B------:R-:W-:-:S02]  /*0f40*/  IADD3 R17, PT, PT, R5, -UR16, RZ ;  /* 0x8000001005117c10 */ /* 0x000fc4000fffe0ff */
[----:B------:R-:W-:Y:S01]  /*0f50*/  VIADD R16, R5, -UR17 ;  /* 0x8000001105107c36 */ /* 0x000fe20008000000 */
[----:B0-----:R-:W-:Y:S02]  /*0f60*/  ISETP.GE.AND P1, PT, R20, UR18, PT ;  /* 0x0000001214007c0c */ /* 0x001fe4000bf26270 */
[----:B------:R-:W-:Y:S02]  /*0f70*/  ISETP.GE.AND P2, PT, R22, UR18, PT ;  /* 0x0000001216007c0c */ /* 0x000fe4000bf46270 */
[----:B------:R-:W-:Y:S02]  /*0f80*/  ISETP.GT.AND P1, PT, R20, -0x1, !P1 ;  /* 0xffffffff1400780c */ /* 0x000fe40004f24270 */
[----:B------:R-:W-:Y:S02]  /*0f90*/  ISETP.GT.AND P2, PT, R22, -0x1, !P2 ;  /* 0xffffffff1600780c */ /* 0x000fe40005744270 */
[----:B------:R-:W-:Y:S02]  /*0fa0*/  ISETP.GE.AND P3, PT, R17, UR18, PT ;  /* 0x0000001211007c0c */ /* 0x000fe4000bf66270 */
[----:B------:R-:W-:-:S02]  /*0fb0*/  PLOP3.LUT P1, PT, P0, P1, PT, 0x80, 0x8 ;  /* 0x000000000008781c */ /* 0x000fc40000723070 */
[----:B------:R-:W-:Y:S02]  /*0fc0*/  PLOP3.LUT P2, PT, P0, P2, PT, 0x80, 0x8 ;  /* 0x000000000008781c */ /* 0x000fe40000745070 */
[----:B------:R-:W-:Y:S02]  /*0fd0*/  ISETP.GT.AND P3, PT, R17, -0x1, !P3 ;  /* 0xffffffff1100780c */ /* 0x000fe40005f64270 */
[C---:B------:R-:W-:Y:S02]  /*0fe0*/  ISETP.GE.AND P4, PT, R16.reuse, UR18, PT ;  /* 0x0000001210007c0c */ /* 0x040fe4000bf86270 */
[----:B------:R-:W-:Y:S02]  /*0ff0*/  PLOP3.LUT P3, PT, P0, P3, PT, 0x80, 0x8 ;  /* 0x000000000008781c */ /* 0x000fe40000767070 */
[----:B------:R-:W-:-:S03]  /*1000*/  ISETP.GT.AND P4, PT, R16, -0x1, !P4 ;  /* 0xffffffff1000780c */ /* 0x000fc60006784270 */
[----:B------:R-:W0:Y:S01]  /*1010*/  @P1 LDC R18, c[0x0][0x3a8] ;  /* 0x0000ea00ff121b82 */ /* 0x000e220000000800 */
[----:B------:R-:W-:Y:S01]  /*1020*/  PLOP3.LUT P4, PT, P0, P4, PT, 0x80, 0x8 ;  /* 0x000000000008781c */ /* 0x000fe20000789070 */
[C---:B------:R-:W-:Y:S01]  /*1030*/  @P2 VIADD R25, R7.reuse, UR12 ;  /* 0x0000000c07192c36 */ /* 0x040fe20008000000 */
[----:B------:R-:W-:-:S05]  /*1040*/  @P1 IADD3 R23, PT, PT, R7, UR5, RZ ;  /* 0x0000000507171c10 */ /* 0x000fca000fffe0ff */
[----:B------:R-:W1:Y:S08]  /*1050*/  @P2 LDC R24, c[0x0][0x3a8] ;  /* 0x0000ea00ff182b82 */ /* 0x000e700000000800 */
[----:B------:R-:W2:Y:S08]  /*1060*/  @P3 LDC R21, c[0x0][0x3a8] ;  /* 0x0000ea00ff153b82 */ /* 0x000eb00000000800 */
[----:B------:R-:W3:Y:S01]  /*1070*/  @P1 LDC.64 R14, c[0x0][0x380] ;  /* 0x0000e000ff0e1b82 */ /* 0x000ee20000000a00 */
[----:B0-----:R-:W-:Y:S01]  /*1080*/  @P1 IMAD R23, R23, R18, R6 ;  /* 0x0000001217171224 */ /* 0x001fe200078e0206 */
[----:B------:R-:W-:-:S03]  /*1090*/  @P3 IADD3 R18, PT, PT, R7, UR16, RZ ;  /* 0x0000001007123c10 */ /* 0x000fc6000fffe0ff */
[----:B------:R-:W-:Y:S02]  /*10a0*/  @P1 IMAD R23, R23, UR18, R20 ;  /* 0x0000001217171c24 */ /* 0x000fe4000f8e0214 */
[----:B------:R-:W-:Y:S01]  /*10b0*/  @P4 VIADD R20, R7, UR17 ;  /* 0x0000001107144c36 */ /* 0x000fe20008000000 */
[----:B------:R-:W0:Y:S01]  /*10c0*/  @P2 LDC.64 R12, c[0x0][0x380] ;  /* 0x0000e000ff0c2b82 */ /* 0x000e220000000a00 */
[----:B-1----:R-:W-:-:S04]  /*10d0*/  @P2 IMAD R25, R25, R24, R6 ;  /* 0x0000001819192224 */ /* 0x002fc800078e0206 */
[----:B------:R-:W-:-:S03]  /*10e0*/  @P2 IMAD R25, R25, UR18, R22 ;  /* 0x0000001219192c24 */ /* 0x000fc6000f8e0216 */
[----:B------:R-:W1:Y:S01]  /*10f0*/  @P4 LDC R19, c[0x0][0x3a8] ;  /* 0x0000ea00ff134b82 */ /* 0x000e620000000800 */
[----:B--2---:R-:W-:-:S04]  /*1100*/  @P3 IMAD R18, R18, R21, R6 ;  /* 0x0000001512123224 */ /* 0x004fc800078e0206 */
[----:B------:R-:W-:-:S03]  /*1110*/  @P3 IMAD R17, R18, UR18, R17 ;  /* 0x0000001212113c24 */ /* 0x000fc6000f8e0211 */
[----:B------:R-:W2:Y:S01]  /*1120*/  @P3 LDC.64 R8, c[0x0][0x380] ;  /* 0x0000e000ff083b82 */ /* 0x000ea20000000a00 */
[----:B---3--:R-:W-:-:S06]  /*1130*/  @P1 IMAD.WIDE R14, R23, 0x4, R14 ;  /* 0x00000004170e1825 */ /* 0x008fcc00078e020e */
[----:B------:R-:W3:Y:S01]  /*1140*/  @P1 LDG.E R15, desc[UR14][R14.64] ;  /* 0x0000000e0e0f1981 */ /* 0x000ee2000c1e1900 */
[----:B------:R-:W4:Y:S01]  /*1150*/  @P4 LDC.64 R10, c[0x0][0x380] ;  /* 0x0000e000ff0a4b82 */ /* 0x000f220000000a00 */
[----:B0-----:R-:W-:-:S06]  /*1160*/  @P2 IMAD.WIDE R12, R25, 0x4, R12 ;  /* 0x00000004190c2825 */ /* 0x001fcc00078e020c */
[----:B------:R-:W5:Y:S01]  /*1170*/  @P2 LDG.E R13, desc[UR14][R12.64] ;  /* 0x0000000e0c0d2981 */ /* 0x000f62000c1e1900 */
[----:B-1----:R-:W-:-:S04]  /*1180*/  @P4 IMAD R19, R20, R19, R6 ;  /* 0x0000001314134224 */ /* 0x002fc800078e0206 */
[----:B------:R-:W-:Y:S02]  /*1190*/  @P4 IMAD R19, R19, UR18, R16 ;  /* 0x0000001213134c24 */ /* 0x000fe4000f8e0210 */
[----:B--2---:R-:W-:-:S06]  /*11a0*/  @P3 IMAD.WIDE R8, R17, 0x4, R8 ;  /* 0x0000000411083825 */ /* 0x004fcc00078e0208 */
[----:B------:R-:W2:Y:S01]  /*11b0*/  @P3 LDG.E R9, desc[UR14][R8.64] ;  /* 0x0000000e08093981 */ /* 0x000ea2000c1e1900 */
[----:B----4-:R-:W-:-:S06]  /*11c0*/  @P4 IMAD.WIDE R10, R19, 0x4, R10 ;  /* 0x00000004130a4825 */ /* 0x010fcc00078e020a */
[----:B------:R-:W4:Y:S01]  /*11d0*/  @P4 LDG.E R11, desc[UR14][R10.64] ;  /* 0x0000000e0a0b4981 */ /* 0x000f22000c1e1900 */
[----:B------:R-:W-:Y:S01]  /*11e0*/  UIADD3 UR5, UPT, UPT, UR5, 0x4, URZ ;  /* 0x0000000405057890 */ /* 0x000fe2000fffe0ff */
[----:B---3--:R-:W-:-:S04]  /*11f0*/  @P1 FADD R2, R2, R15 ;  /* 0x0000000f02021221 */ /* 0x008fc80000000000 */
[----:B-----5:R-:W-:-:S04]  /*1200*/  @P2 FADD R2, R2, R13 ;  /* 0x0000000d02022221 */ /* 0x020fc80000000000 */
[----:B--2---:R-:W-:-:S04]  /*1210*/  @P3 FADD R2, R2, R9 ;  /* 0x0000000902023221 */ /* 0x004fc80000000000 */
[----:B----4-:R-:W-:-:S07]  /*1220*/  @P4 FADD R2, R2, R11 ;  /* 0x0000000b02024221 */ /* 0x010fce0000000000 */
.L_x_4:
[----:B------:R-:W-:Y:S05]  /*1230*/  BRA.U !UP1, `(.L_x_3) ;  /* 0x0000000109c07547 */ /* 0x000fea000b800000 */
[----:B------:R-:W-:Y:S02]  /*1240*/  UISETP.NE.AND UP0, UPT, UR13, 0x1, UPT ;  /* 0x000000010d00788c */ /* 0x000fe4000bf05270 */
[----:B------:R-:W-:-:S04]  /*1250*/  ULOP3.LUT UR10, UR10, 0x1, URZ, 0xc0, !UPT ;  /* 0x000000010a0a7892 */ /* 0x000fc8000f8ec0ff */
[----:B------:R-:W-:-:S03]  /*1260*/  UISETP.NE.U32.AND UP1, UPT, UR10, 0x1, UPT ;  /* 0x000000010a00788c */ /* 0x000fc6000bf25070 */
[----:B------:R-:W-:Y:S08]  /*1270*/  BRA.U !UP0, `(.L_x_5) ;  /* 0x00000001086c7547 */ /* 0x000ff0000b800000 */
[----:B------:R-:W0:Y:S01]  /*1280*/  LDCU UR10, c[0x0][0x3ac] ;  /* 0x00007580ff0a77ac */ /* 0x000e220008000800 */
[----:B------:R-:W-:Y:S01]  /*1290*/  IADD3 R13, PT, PT, R5, -UR5, RZ ;  /* 0x80000005050d7c10 */ /* 0x000fe2000fffe0ff */
[----:B------:R-:W-:-:S06]  /*12a0*/  UIADD3 UR12, UPT, UPT, UR5, 0x1, URZ ;  /* 0x00000001050c7890 */ /* 0x000fcc000fffe0ff */
[----:B------:R-:W-:Y:S01]  /*12b0*/  VIADD R12, R5, -UR12 ;  /* 0x8000000c050c7c36 */ /* 0x000fe20008000000 */
[----:B0-----:R-:W-:-:S04]  /*12c0*/  ISETP.GE.AND P1, PT, R13, UR10, PT ;  /* 0x0000000a0d007c0c */ /* 0x001fc8000bf26270 */
[C---:B------:R-:W-:Y:S02]  /*12d0*/  ISETP.GE.AND P2, PT, R12.reuse, UR10, PT ;  /* 0x0000000a0c007c0c */ /* 0x040fe4000bf46270 */
[----:B------:R-:W-:Y:S02]  /*12e0*/  ISETP.GT.AND P1, PT, R13, -0x1, !P1 ;  /* 0xffffffff0d00780c */ /* 0x000fe40004f24270 */
[----:B------:R-:W-:Y:S02]  /*12f0*/  ISETP.GT.AND P2, PT, R12, -0x1, !P2 ;  /* 0xffffffff0c00780c */ /* 0x000fe40005744270 */
[----:B------:R-:W-:Y:S02]  /*1300*/  PLOP3.LUT P1, PT, P0, P1, PT, 0x80, 0x8 ;  /* 0x000000000008781c */ /* 0x000fe40000723070 */
[----:B------:R-:W-:-:S11]  /*1310*/  PLOP3.LUT P2, PT, P0, P2, PT, 0x80, 0x8 ;  /* 0x000000000008781c */ /* 0x000fd60000745070 */
[----:B------:R-:W0:Y:S01]  /*1320*/  @P1 LDC R14, c[0x0][0x3a8] ;  /* 0x0000ea00ff0e1b82 */ /* 0x000e220000000800 */
[----:B------:R-:W-:-:S07]  /*1330*/  @P1 IADD3 R15, PT, PT, R7, UR5, RZ ;  /* 0x00000005070f1c10 */ /* 0x000fce000fffe0ff */
[----:B------:R-:W1:Y:S08]  /*1340*/  @P2 LDC R16, c[0x0][0x3a8] ;  /* 0x0000ea00ff102b82 */ /* 0x000e700000000800 */
[----:B------:R-:W2:Y:S08]  /*1350*/  @P1 LDC.64 R10, c[0x0][0x380] ;  /* 0x0000e000ff0a1b82 */ /* 0x000eb00000000a00 */
[----:B------:R-:W3:Y:S01]  /*1360*/  @P2 LDC.64 R8, c[0x0][0x380] ;  /* 0x0000e000ff082b82 */ /* 0x000ee20000000a00 */
[----:B0-----:R-:W-:-:S02]  /*1370*/  @P1 IMAD R14, R15, R14, R6 ;  /* 0x0000000e0f0e1224 */ /* 0x001fc400078e0206 */
[----:B------:R-:W-:Y:S02]  /*1380*/  @P2 VIADD R15, R7, UR12 ;  /* 0x0000000c070f2c36 */ /* 0x000fe40008000000 */
[----:B------:R-:W-:Y:S02]  /*1390*/  @P1 IMAD R13, R14, UR10, R13 ;  /* 0x0000000a0e0d1c24 */ /* 0x000fe4000f8e020d */
[----:B-1----:R-:W-:-:S04]  /*13a0*/  @P2 IMAD R15, R15, R16, R6 ;  /* 0x000000100f0f2224 */ /* 0x002fc800078e0206 */
[----:B------:R-:W-:Y:S02]  /*13b0*/  @P2 IMAD R15, R15, UR10, R12 ;  /* 0x0000000a0f0f2c24 */ /* 0x000fe4000f8e020c */
[----:B--2---:R-:W-:-:S06]  /*13c0*/  @P1 IMAD.WIDE R10, R13, 0x4, R10 ;  /* 0x000000040d0a1825 */ /* 0x004fcc00078e020a */
[----:B------:R-:W2:Y:S01]  /*13d0*/  @P1 LDG.E R11, desc[UR14][R10.64] ;  /* 0x0000000e0a0b1981 */ /* 0x000ea2000c1e1900 */
[----:B---3--:R-:W-:-:S06]  /*13e0*/  @P2 IMAD.WIDE R8, R15, 0x4, R8 ;  /* 0x000000040f082825 */ /* 0x008fcc00078e0208 */
[----:B------:R-:W3:Y:S01]  /*13f0*/  @P2 LDG.E R9, desc[UR14][R8.64] ;  /* 0x0000000e08092981 */ /* 0x000ee2000c1e1900 */
[----:B------:R-:W-:Y:S01]  /*1400*/  UIADD3 UR5, UPT, UPT, UR5, 0x2, URZ ;  /* 0x0000000205057890 */ /* 0x000fe2000fffe0ff */
[----:B--2---:R-:W-:-:S04]  /*1410*/  @P1 FADD R2, R2, R11 ;  /* 0x0000000b02021221 */ /* 0x004fc80000000000 */
[----:B---3--:R-:W-:-:S07]  /*1420*/  @P2 FADD R2, R2, R9 ;  /* 0x0000000902022221 */ /* 0x008fce0000000000 */
.L_x_5:
[----:B------:R-:W-:Y:S05]  /*1430*/  BRA.U UP1, `(.L_x_3) ;  /* 0x0000000101407547 */ /* 0x000fea000b800000 */
[----:B------:R-:W0:Y:S01]  /*1440*/  LDCU UR10, c[0x0][0x3ac] ;  /* 0x00007580ff0a77ac */ /* 0x000e220008000800 */
[----:B------:R-:W-:Y:S01]  /*1450*/  IADD3 R10, PT, PT, R5, -UR5, RZ ;  /* 0x80000005050a7c10 */ /* 0x000fe2000fffe0ff */
[----:B------:R-:W-:Y:S03]  /*1460*/  BSSY.RECONVERGENT B0, `(.L_x_3) ;  /* 0x000000d000007945 */ /* 0x000fe60003800200 */
[----:B0-----:R-:W-:-:S04]  /*1470*/  ISETP.GE.AND P1, PT, R10, UR10, PT ;  /* 0x0000000a0a007c0c */ /* 0x001fc8000bf26270 */
[----:B------:R-:W-:-:S04]  /*1480*/  ISETP.GT.AND P1, PT, R10, -0x1, !P1 ;  /* 0xffffffff0a00780c */ /* 0x000fc80004f24270 */
[----:B------:R-:W-:-:S13]  /*1490*/  PLOP3.LUT P1, PT, P0, P1, PT, 0x80, 0x8 ;  /* 0x000000000008781c */ /* 0x000fda0000723070 */
[----:B------:R-:W-:Y:S05]  /*14a0*/  @!P1 BRA `(.L_x_6) ;  /* 0x0000000000209947 */ /* 0x000fea0003800000 */
[----:B------:R-:W0:Y:S01]  /*14b0*/  LDCU UR12, c[0x0][0x3a8] ;  /* 0x00007500ff0c77ac */ /* 0x000e220008000800 */
[----:B------:R-:W1:Y:S01]  /*14c0*/  LDC.64 R8, c[0x0][0x380] ;  /* 0x0000e000ff087b82 */ /* 0x000e620000000a00 */
[----:B------:R-:W-:-:S04]  /*14d0*/  VIADD R7, R7, UR5 ;  /* 0x0000000507077c36 */ /* 0x000fc80008000000 */
[----:B0-----:R-:W-:-:S04]  /*14e0*/  IMAD R7, R7, UR12, R6 ;  /* 0x0000000c07077c24 */ /* 0x001fc8000f8e0206 */
[----:B------:R-:W-:-:S04]  /*14f0*/  IMAD R7, R7, UR10, R10 ;  /* 0x0000000a07077c24 */ /* 0x000fc8000f8e020a */
[----:B-1----:R-:W-:-:S06]  /*1500*/  IMAD.WIDE R6, R7, 0x4, R8 ;  /* 0x0000000407067825 */ /* 0x002fcc00078e0208 */
[----:B------:R-:W2:Y:S02]  /*1510*/  LDG.E R7, desc[UR14][R6.64] ;  /* 0x0000000e06077981 */ /* 0x000ea4000c1e1900 */
[----:B--2---:R-:W-:-:S07]  /*1520*/  FADD R2, R2, R7 ;  /* 0x0000000702027221 */ /* 0x004fce0000000000 */
.L_x_6:
[----:B------:R-:W-:Y:S05]  /*1530*/  BSYNC.RECONVERGENT B0 ;  /* 0x0000000000007941 */ /* 0x000fea0003800200 */
.L_x_3:
[----:B------:R-:W0:Y:S01]  /*1540*/  LDCU UR5, c[0x0][0x39c] ;  /* 0x00007380ff0577ac */ /* 0x000e220008000800 */
[----:B------:R-:W-:-:S04]  /*1550*/  UIADD3 UR4, UPT, UPT, UR4, 0x1, URZ ;  /* 0x0000000104047890 */ /* 0x000fc8000fffe0ff */
[----:B0-----:R-:W-:-:S09]  /*1560*/  UISETP.NE.AND UP0, UPT, UR4, UR5, UPT ;  /* 0x000000050400728c */ /* 0x001fd2000bf05270 */
[----:B------:R-:W-:Y:S05]  /*1570*/  BRA.U UP0, `(.L_x_7) ;  /* 0xfffffff100407547 */ /* 0x000fea000b83ffff */
.L_x_0:
[----:B------:R-:W0:Y:S02]  /*1580*/  LDC.64 R4, c[0x0][0x388] ;  /* 0x0000e200ff047b82 */ /* 0x000e240000000a00 */
[----:B0-----:R-:W-:-:S05]  /*1590*/  IMAD.WIDE R4, R0, 0x4, R4 ;  /* 0x0000000400047825 */ /* 0x001fca00078e0204 */
[----:B------:R-:W-:Y:S01]  /*15a0*/  STG.E desc[UR14][R4.64], R2 ;  /* 0x0000000204007986 */ /* 0x000fe2000c10190e */
[----:B------:R-:W-:Y:S05]  /*15b0*/  EXIT ;  /* 0x000000000000794d */ /* 0x000fea0003800000 */
.L_x_8:
[----:B------:R-:W-:-:S00]  /*15c0*/  BRA `(.L_x_8) ;  /* 0xfffffffc00fc7947 */ /* 0x000fc0000383ffff */
[----:B------:R-:W-:-:S00]  /*15d0*/  NOP ;  /* 0x0000000000007918 */ /* 0x000fc00000000000 */
        /* <DEDUP_REMOVED lines=10> */
.L_x_9:


//--------------------- .nv.shared.reserved.0     --------------------------
	.section	.nv.shared.reserved.0,"aw",@nobits
	.weak		__nv_reservedSMEM_offset_0_alias
	.size		__nv_reservedSMEM_offset_0_alias, 0, 64
	.other		__nv_reservedSMEM_offset_0_alias,@"STO_CUDA_RESERVED_SHARED STV_DEFAULT"
__nv_reservedSMEM_offset_0_alias:
	.zero		0
	.zero		64


//--------------------- .nv.constant0.col2im_kernel_optimized --------------------------
	.section	.nv.constant0.col2im_kernel_optimized,"a",@progbits
	.sectionflags	@""
	.align	4
.nv.constant0.col2im_kernel_optimized:
	.zero		944


//--------------------- SYMBOLS --------------------------

	.type		.nv.reservedSmem.offset0,@object
	.size		.nv.reservedSmem.offset0,0x4
